	.headerflags	@"EF_CUDA_TEXMODE_UNIFIED EF_CUDA_64BIT_ADDRESS EF_CUDA_ACCELERATORS EF_CUDA_SM90 EF_CUDA_VIRTUAL_SM(EF_CUDA_SM90)"
	.elftype	@"ET_EXEC"


//--------------------- .nv.info                  --------------------------
	.section	.nv.info,"",@"SHT_CUDA_INFO"
	.align	4


	//----- nvinfo : EIATTR_REGCOUNT
	.align		4
        /*0000*/ 	.byte	0x04, 0x2f
        /*0002*/ 	.short	(.L_3 - .L_2)
	.align		4
.L_2:
        /*0004*/ 	.word	index@(triton_poi_fused__native_batch_norm_legit_no_training_18)
        /*0008*/ 	.word	0x00000012


	//----- nvinfo : EIATTR_MIN_STACK_SIZE
	.align		4
.L_3:
        /*000c*/ 	.byte	0x04, 0x12
        /*000e*/ 	.short	(.L_5 - .L_4)
	.align		4
.L_4:
        /*0010*/ 	.word	index@(triton_poi_fused__native_batch_norm_legit_no_training_18)
        /*0014*/ 	.word	0x00000000


	//----- nvinfo : EIATTR_FRAME_SIZE
	.align		4
.L_5:
        /*0018*/ 	.byte	0x04, 0x11
        /*001a*/ 	.short	(.L_7 - .L_6)
	.align		4
.L_6:
        /*001c*/ 	.word	index@(triton_poi_fused__native_batch_norm_legit_no_training_18)
        /*0020*/ 	.word	0x00000000


	//----- nvinfo : EIATTR_MIN_STACK_SIZE
	.align		4
.L_7:
        /*0024*/ 	.byte	0x04, 0x12
        /*0026*/ 	.short	(.L_9 - .L_8)
	.align		4
.L_8:
        /*0028*/ 	.word	index@(triton_poi_fused__native_batch_norm_legit_no_training_18)
        /*002c*/ 	.word	0x00000000
.L_9:


//--------------------- .nv.info.triton_poi_fused__native_batch_norm_legit_no_training_18 --------------------------
	.section	.nv.info.triton_poi_fused__native_batch_norm_legit_no_training_18,"",@"SHT_CUDA_INFO"
	.sectionflags	@""
	.align	4


	//----- nvinfo : EIATTR_CUDA_API_VERSION
	.align		4
        /*0000*/ 	.byte	0x04, 0x37
        /*0002*/ 	.short	(.L_11 - .L_10)
.L_10:
        /*0004*/ 	.word	0x0000007c


	//----- nvinfo : EIATTR_KPARAM_INFO
	.align		4
.L_11:
        /*0008*/ 	.byte	0x04, 0x17
        /*000a*/ 	.short	(.L_13 - .L_12)
.L_12:
        /*000c*/ 	.word	0x00000000
        /*0010*/ 	.short	0x0006
        /*0012*/ 	.short	0x0030
        /*0014*/ 	.byte	0x00, 0xf0, 0x11, 0x00


	//----- nvinfo : EIATTR_KPARAM_INFO
	.align		4
.L_13:
        /*0018*/ 	.byte	0x04, 0x17
        /*001a*/ 	.short	(.L_15 - .L_14)
.L_14:
        /*001c*/ 	.word	0x00000000
        /*0020*/ 	.short	0x0005
        /*0022*/ 	.short	0x0028
        /*0024*/ 	.byte	0x00, 0xf4, 0x21, 0x00


	//----- nvinfo : EIATTR_KPARAM_INFO
	.align		4
.L_15:
        /*0028*/ 	.byte	0x04, 0x17
        /*002a*/ 	.short	(.L_17 - .L_16)
.L_16:
        /*002c*/ 	.word	0x00000000
        /*0030*/ 	.short	0x0004
        /*0032*/ 	.short	0x0020
        /*0034*/ 	.byte	0x00, 0xf4, 0x21, 0x00


	//----- nvinfo : EIATTR_KPARAM_INFO
	.align		4
.L_17:
        /*0038*/ 	.byte	0x04, 0x17
        /*003a*/ 	.short	(.L_19 - .L_18)
.L_18:
        /*003c*/ 	.word	0x00000000
        /*0040*/ 	.short	0x0003
        /*0042*/ 	.short	0x0018
        /*0044*/ 	.byte	0x00, 0xf4, 0x21, 0x00


	//----- nvinfo : EIATTR_KPARAM_INFO
	.align		4
.L_19:
        /*0048*/ 	.byte	0x04, 0x17
        /*004a*/ 	.short	(.L_21 - .L_20)
.L_20:
        /*004c*/ 	.word	0x00000000
        /*0050*/ 	.short	0x0002
        /*0052*/ 	.short	0x0010
        /*0054*/ 	.byte	0x00, 0xf4, 0x21, 0x00


	//----- nvinfo : EIATTR_KPARAM_INFO
	.align		4
.L_21:
        /*0058*/ 	.byte	0x04, 0x17
        /*005a*/ 	.short	(.L_23 - .L_22)
.L_22:
        /*005c*/ 	.word	0x00000000
        /*0060*/ 	.short	0x0001
        /*0062*/ 	.short	0x0008
        /*0064*/ 	.byte	0x00, 0xf4, 0x21, 0x00


	//----- nvinfo : EIATTR_KPARAM_INFO
	.align		4
.L_23:
        /*0068*/ 	.byte	0x04, 0x17
        /*006a*/ 	.short	(.L_25 - .L_24)
.L_24:
        /*006c*/ 	.word	0x00000000
        /*0070*/ 	.short	0x0000
        /*0072*/ 	.short	0x0000
        /*0074*/ 	.byte	0x00, 0xf4, 0x21, 0x00


	//----- nvinfo : EIATTR_SPARSE_MMA_MASK
	.align		4
.L_25:
        /*0078*/ 	.byte	0x03, 0x50
        /*007a*/ 	.short	0x0000


	//----- nvinfo : EIATTR_MAXREG_COUNT
	.align		4
        /*007c*/ 	.byte	0x03, 0x1b
        /*007e*/ 	.short	0x00ff


	//----- nvinfo : EIATTR_EXIT_INSTR_OFFSETS
	.align		4
        /*0080*/ 	.byte	0x04, 0x1c
        /*0082*/ 	.short	(.L_27 - .L_26)


	//   ....[0]....
.L_26:
        /*0084*/ 	.word	0x000002e0


	//   ....[1]....
        /*0088*/ 	.word	0x00000300


	//----- nvinfo : EIATTR_REQNTID
	.align		4
.L_27:
        /*008c*/ 	.byte	0x04, 0x10
        /*008e*/ 	.short	(.L_29 - .L_28)
.L_28:
        /*0090*/ 	.word	0x00000080
        /*0094*/ 	.word	0x00000001
        /*0098*/ 	.word	0x00000001


	//----- nvinfo : EIATTR_CBANK_PARAM_SIZE
	.align		4
.L_29:
        /*009c*/ 	.byte	0x03, 0x19
        /*009e*/ 	.short	0x0034


	//----- nvinfo : EIATTR_PARAM_CBANK
	.align		4
        /*00a0*/ 	.byte	0x04, 0x0a
        /*00a2*/ 	.short	(.L_31 - .L_30)
	.align		4
.L_30:
        /*00a4*/ 	.word	index@(.nv.constant0.triton_poi_fused__native_batch_norm_legit_no_training_18)
        /*00a8*/ 	.short	0x0210
        /*00aa*/ 	.short	0x0034


	//----- nvinfo : EIATTR_SW_WAR
	.align		4
.L_31:
        /*00ac*/ 	.byte	0x04, 0x36
        /*00ae*/ 	.short	(.L_33 - .L_32)
.L_32:
        /*00b0*/ 	.word	0x00000008
.L_33:


//--------------------- .nv.callgraph             --------------------------
	.section	.nv.callgraph,"",@"SHT_CUDA_CALLGRAPH"
	.align	4
	.sectionentsize	8
	.align		4
        /*0000*/ 	.word	0x00000000
	.align		4
        /*0004*/ 	.word	0xffffffff
	.align		4
        /*0008*/ 	.word	0x00000000
	.align		4
        /*000c*/ 	.word	0xfffffffe
	.align		4
        /*0010*/ 	.word	0x00000000
	.align		4
        /*0014*/ 	.word	0xfffffffd
	.align		4
        /*0018*/ 	.word	0x00000000
	.align		4
        /*001c*/ 	.word	0xfffffffc


//--------------------- .nv.constant4             --------------------------
	.section	.nv.constant4,"a",@progbits
	.align	8
	.align		8
.nv.constant4:
        /*0000*/ 	.dword	_$_str
	.align		8
        /*0008*/ 	.dword	_$_str_$_2


//--------------------- .text.triton_poi_fused__native_batch_norm_legit_no_training_18 --------------------------
	.section	.text.triton_poi_fused__native_batch_norm_legit_no_training_18,"ax",@progbits
	.align	128
        .global         triton_poi_fused__native_batch_norm_legit_no_training_18
        .type           triton_poi_fused__native_batch_norm_legit_no_training_18,@function
        .size           triton_poi_fused__native_batch_norm_legit_no_training_18,(.L_x_1 - triton_poi_fused__native_batch_norm_legit_no_training_18)
        .other          triton_poi_fused__native_batch_norm_legit_no_training_18,@"STO_CUDA_ENTRY STV_DEFAULT"
triton_poi_fused__native_batch_norm_legit_no_training_18:
.text.triton_poi_fused__native_batch_norm_legit_no_training_18:
[----:B------:R-:W0:Y:S01]  /*0000*/  LDC R1, c[0x0][0x28] ;  /* 0x00000a00ff017b82 */ /* 0x000e220000000800 */
[----:B------:R-:W1:Y:S07]  /*0010*/  S2R R0, SR_TID.X ;  /* 0x0000000000007919 */ /* 0x000e6e0000002100 */
[----:B------:R-:W2:Y:S01]  /*0020*/  LDC.64 R8, c[0x0][0x220] ;  /* 0x00008800ff087b82 */ /* 0x000ea20000000a00 */
[----:B------:R-:W-:Y:S01]  /*0030*/  HFMA2.MMA R14, -RZ, RZ, 0, 0 ;  /* 0x00000000ff0e7435 */ /* 0x000fe200000001ff */
[----:B------:R-:W-:Y:S01]  /*0040*/  ULDC.64 UR4, c[0x0][0x208] ;  /* 0x0000820000047ab9 */ /* 0x000fe20000000a00 */
[----:B------:R-:W3:Y:S05]  /*0050*/  S2R R3, SR_CTAID.X ;  /* 0x0000000000037919 */ /* 0x000eea0000002500 */
[----:B------:R-:W4:Y:S08]  /*0060*/  LDC.64 R4, c[0x0][0x210] ;  /* 0x00008400ff047b82 */ /* 0x000f300000000a00 */
[----:B------:R-:W5:Y:S08]  /*0070*/  LDC.64 R6, c[0x0][0x218] ;  /* 0x00008600ff067b82 */ /* 0x000f700000000a00 */
[----:B------:R-:W5:Y:S01]  /*0080*/  LDC.64 R10, c[0x0][0x228] ;  /* 0x00008a00ff0a7b82 */ /* 0x000f620000000a00 */
[----:B-1----:R-:W-:-:S07]  /*0090*/  LOP3.LUT R0, R0, 0x7f, RZ, 0xc0, !PT ;  /* 0x0000007f00007812 */ /* 0x002fce00078ec0ff */
[----:B------:R-:W1:Y:S01]  /*00a0*/  LDC.64 R12, c[0x0][0x230] ;  /* 0x00008c00ff0c7b82 */ /* 0x000e620000000a00 */
[----:B---3--:R-:W-:Y:S02]  /*00b0*/  SHF.R.S32.HI R2, RZ, 0x18, R3 ;  /* 0x00000018ff027819 */ /* 0x008fe40000011403 */
[----:B------:R-:W-:Y:S02]  /*00c0*/  LEA R0, R3, R0, 0x7 ;  /* 0x0000000003007211 */ /* 0x000fe400078e38ff */
[----:B------:R-:W-:Y:S02]  /*00d0*/  SGXT R3, R2, 0x1 ;  /* 0x000000010203781a */ /* 0x000fe40000000200 */
[----:B------:R-:W-:Y:S02]  /*00e0*/  ISETP.GE.AND P2, PT, R0, 0x200, PT ;  /* 0x000002000000780c */ /* 0x000fe40003f46270 */
[----:B------:R-:W-:-:S04]  /*00f0*/  LEA.HI R3, R3, R0, RZ, 0x7 ;  /* 0x0000000003037211 */ /* 0x000fc800078f38ff */
[----:B------:R-:W-:-:S04]  /*0100*/  LOP3.LUT R3, R3, 0xffffff80, RZ, 0xc0, !PT ;  /* 0xffffff8003037812 */ /* 0x000fc800078ec0ff */
[----:B------:R-:W-:-:S05]  /*0110*/  IADD3 R15, R0, -R3, RZ ;  /* 0x80000003000f7210 */ /* 0x000fca0007ffe0ff */
[----:B--2---:R-:W-:-:S05]  /*0120*/  IMAD.WIDE R8, R15, 0x4, R8 ;  /* 0x000000040f087825 */ /* 0x004fca00078e0208 */
[----:B------:R2:W3:Y:S01]  /*0130*/  @!P2 LDG.E.EL R14, desc[UR4][R8.64] ;  /* 0x00000004080ea981 */ /* 0x0004e2000c2e1900 */
[----:B------:R-:W-:Y:S01]  /*0140*/  CS2R R2, SRZ ;  /* 0x0000000000027805 */ /* 0x000fe2000001ff00 */
[----:B----4-:R-:W-:-:S04]  /*0150*/  IMAD.WIDE R4, R0, 0x4, R4 ;  /* 0x0000000400047825 */ /* 0x010fc800078e0204 */
[C---:B-----5:R-:W-:Y:S01]  /*0160*/  IMAD.WIDE R6, R15.reuse, 0x4, R6 ;  /* 0x000000040f067825 */ /* 0x060fe200078e0206 */
[----:B------:R4:W5:Y:S03]  /*0170*/  @!P2 LDG.E R2, desc[UR4][R4.64] ;  /* 0x000000040402a981 */ /* 0x000966000c1e1900 */
[C---:B0-2---:R-:W-:Y:S01]  /*0180*/  IMAD.WIDE R8, R15.reuse, 0x4, R10 ;  /* 0x000000040f087825 */ /* 0x045fe200078e020a */
[----:B------:R0:W5:Y:S03]  /*0190*/  @!P2 LDG.E.EL R3, desc[UR4][R6.64] ;  /* 0x000000040603a981 */ /* 0x000166000c2e1900 */
[----:B-1----:R-:W-:Y:S01]  /*01a0*/  IMAD.WIDE R10, R15, 0x4, R12 ;  /* 0x000000040f0a7825 */ /* 0x002fe200078e020c */
[----:B------:R-:W-:Y:S01]  /*01b0*/  CS2R R12, SRZ ;  /* 0x00000000000c7805 */ /* 0x000fe2000001ff00 */
[----:B----4-:R-:W1:Y:S05]  /*01c0*/  LDC.64 R4, c[0x0][0x238] ;  /* 0x00008e00ff047b82 */ /* 0x010e6a0000000a00 */
[----:B------:R-:W2:Y:S04]  /*01d0*/  @!P2 LDG.E.EL R12, desc[UR4][R8.64] ;  /* 0x00000004080ca981 */ /* 0x000ea8000c2e1900 */
[----:B------:R-:W2:Y:S01]  /*01e0*/  @!P2 LDG.E.EL R13, desc[UR4][R10.64] ;  /* 0x000000040a0da981 */ /* 0x000ea2000c2e1900 */
[----:B0-----:R-:W-:Y:S01]  /*01f0*/  MOV R6, 0x3e800000 ;  /* 0x3e80000000067802 */ /* 0x001fe20000000f00 */
[----:B---3--:R-:W-:-:S04]  /*0200*/  FADD R14, R14, 0.0010000000474974513054 ;  /* 0x3a83126f0e0e7421 */ /* 0x008fc80000000000 */
[----:B------:R-:W0:Y:S01]  /*0210*/  MUFU.SQRT R15, R14 ;  /* 0x0000000e000f7308 */ /* 0x000e220000002000 */
[----:B-----5:R-:W-:Y:S01]  /*0220*/  FADD R2, -R3, R2 ;  /* 0x0000000203027221 */ /* 0x020fe20000000100 */
[C---:B0-----:R-:W-:Y:S02]  /*0230*/  FSETP.GT.AND P0, PT, R15.reuse, 8.50705917302346158658e+37, PT ;  /* 0x7e8000000f00780b */ /* 0x041fe40003f04000 */
[----:B------:R-:W-:Y:S02]  /*0240*/  FSETP.GEU.AND P1, PT, R15, 1.175494350822287508e-38, PT ;  /* 0x008000000f00780b */ /* 0x000fe40003f2e000 */
[----:B------:R-:W-:-:S09]  /*0250*/  FSEL R6, R6, 1, P0 ;  /* 0x3f80000006067808 */ /* 0x000fd20000000000 */
[----:B------:R-:W-:Y:S02]  /*0260*/  @P0 FMUL R15, R15, 0.25 ;  /* 0x3e8000000f0f0820 */ /* 0x000fe40000400000 */
[----:B------:R-:W-:Y:S02]  /*0270*/  @!P1 FMUL R6, R6, 16777216 ;  /* 0x4b80000006069820 */ /* 0x000fe40000400000 */
[----:B------:R-:W-:-:S06]  /*0280*/  @!P1 FMUL R15, R15, 16777216 ;  /* 0x4b8000000f0f9820 */ /* 0x000fcc0000400000 */
[----:B------:R-:W0:Y:S02]  /*0290*/  MUFU.RCP R15, R15 ;  /* 0x0000000f000f7308 */ /* 0x000e240000001000 */
[----:B0-----:R-:W-:-:S04]  /*02a0*/  FMUL R3, R15, R6 ;  /* 0x000000060f037220 */ /* 0x001fc80000400000 */
[----:B------:R-:W-:Y:S01]  /*02b0*/  FMUL R6, R2, R3 ;  /* 0x0000000302067220 */ /* 0x000fe20000400000 */
[----:B-1----:R-:W-:-:S04]  /*02c0*/  IMAD.WIDE R2, R0, 0x4, R4 ;  /* 0x0000000400027825 */ /* 0x002fc800078e0204 */
[----:B--2---:R-:W-:Y:S01]  /*02d0*/  FFMA R13, R6, R12, R13 ;  /* 0x0000000c060d7223 */ /* 0x004fe2000000000d */
[----:B------:R-:W-:Y:S06]  /*02e0*/  @P2 EXIT ;  /* 0x000000000000294d */ /* 0x000fec0003800000 */
[----:B------:R-:W-:Y:S01]  /*02f0*/  STG.E desc[UR4][R2.64], R13 ;  /* 0x0000000d02007986 */ /* 0x000fe2000c101904 */
[----:B------:R-:W-:Y:S05]  /*0300*/  EXIT ;  /* 0x000000000000794d */ /* 0x000fea0003800000 */
.L_x_0:
[----:B------:R-:W-:-:S00]  /*0310*/  BRA `(.L_x_0) ;  /* 0xfffffffc00fc7947 */ /* 0x000fc0000383ffff */
[----:B------:R-:W-:-:S00]  /*0320*/  NOP ;  /* 0x0000000000007918 */ /* 0x000fc00000000000 */
        /* <DEDUP_REMOVED lines=13> */
.L_x_1:


//--------------------- .nv.global.init           --------------------------
	.section	.nv.global.init,"aw",@progbits
.nv.global.init:
	.type		_$_str,@object
	.size		_$_str,(_$_str_$_2 - _$_str)
_$_str:
        /*0000*/ 	.byte	0x5f, 0x5f, 0x43, 0x55, 0x44, 0x41, 0x5f, 0x46, 0x54, 0x5a, 0x00
	.type		_$_str_$_2,@object
	.size		_$_str_$_2,(.L_1 - _$_str_$_2)
_$_str_$_2:
        /*000b*/ 	.byte	0x5f, 0x5f, 0x43, 0x55, 0x44, 0x41, 0x5f, 0x50, 0x52, 0x45, 0x43, 0x5f, 0x53, 0x51, 0x52, 0x54
        /*001b*/ 	.byte	0x00
.L_1:


//--------------------- .nv.constant0.triton_poi_fused__native_batch_norm_legit_no_training_18 --------------------------
	.section	.nv.constant0.triton_poi_fused__native_batch_norm_legit_no_training_18,"a",@progbits
	.sectionflags	@""
	.align	4
.nv.constant0.triton_poi_fused__native_batch_norm_legit_no_training_18:
	.zero		580
